//
// Generated by NVIDIA NVVM Compiler
//
// Compiler Build ID: CL-36424714
// Cuda compilation tools, release 13.0, V13.0.88
// Based on NVVM 20.0.0
//

.version 9.0
.target sm_100
.address_size 64

	// .globl	_ZN3cub18CUB_300001_SM_10006detail11EmptyKernelIvEEvv
.global .align 1 .b8 _ZN34_INTERNAL_759a586e_4_k_cu_6321e8f84cuda3std3__45__cpo5beginE[1];
.global .align 1 .b8 _ZN34_INTERNAL_759a586e_4_k_cu_6321e8f84cuda3std3__45__cpo3endE[1];
.global .align 1 .b8 _ZN34_INTERNAL_759a586e_4_k_cu_6321e8f84cuda3std3__45__cpo6cbeginE[1];
.global .align 1 .b8 _ZN34_INTERNAL_759a586e_4_k_cu_6321e8f84cuda3std3__45__cpo4cendE[1];
.global .align 1 .b8 _ZN34_INTERNAL_759a586e_4_k_cu_6321e8f84cuda3std3__45__cpo6rbeginE[1];
.global .align 1 .b8 _ZN34_INTERNAL_759a586e_4_k_cu_6321e8f84cuda3std3__45__cpo4rendE[1];
.global .align 1 .b8 _ZN34_INTERNAL_759a586e_4_k_cu_6321e8f84cuda3std3__45__cpo7crbeginE[1];
.global .align 1 .b8 _ZN34_INTERNAL_759a586e_4_k_cu_6321e8f84cuda3std3__45__cpo5crendE[1];
.global .align 1 .b8 _ZN34_INTERNAL_759a586e_4_k_cu_6321e8f84cuda3std3__436_GLOBAL__N__759a586e_4_k_cu_6321e8f86ignoreE[1];
.global .align 1 .b8 _ZN34_INTERNAL_759a586e_4_k_cu_6321e8f84cuda3std3__419piecewise_constructE[1];
.global .align 1 .b8 _ZN34_INTERNAL_759a586e_4_k_cu_6321e8f84cuda3std3__48in_placeE[1];
.global .align 1 .b8 _ZN34_INTERNAL_759a586e_4_k_cu_6321e8f84cuda3std3__420unreachable_sentinelE[1];
.global .align 1 .b8 _ZN34_INTERNAL_759a586e_4_k_cu_6321e8f84cuda3std3__47nulloptE[1];
.global .align 1 .b8 _ZN34_INTERNAL_759a586e_4_k_cu_6321e8f84cuda3std3__48unexpectE[1];
.global .align 1 .b8 _ZN34_INTERNAL_759a586e_4_k_cu_6321e8f84cuda3std6ranges3__45__cpo4swapE[1];
.global .align 1 .b8 _ZN34_INTERNAL_759a586e_4_k_cu_6321e8f84cuda3std6ranges3__45__cpo9iter_moveE[1];
.global .align 1 .b8 _ZN34_INTERNAL_759a586e_4_k_cu_6321e8f84cuda3std6ranges3__45__cpo5beginE[1];
.global .align 1 .b8 _ZN34_INTERNAL_759a586e_4_k_cu_6321e8f84cuda3std6ranges3__45__cpo3endE[1];
.global .align 1 .b8 _ZN34_INTERNAL_759a586e_4_k_cu_6321e8f84cuda3std6ranges3__45__cpo6cbeginE[1];
.global .align 1 .b8 _ZN34_INTERNAL_759a586e_4_k_cu_6321e8f84cuda3std6ranges3__45__cpo4cendE[1];
.global .align 1 .b8 _ZN34_INTERNAL_759a586e_4_k_cu_6321e8f84cuda3std6ranges3__45__cpo7advanceE[1];
.global .align 1 .b8 _ZN34_INTERNAL_759a586e_4_k_cu_6321e8f84cuda3std6ranges3__45__cpo9iter_swapE[1];
.global .align 1 .b8 _ZN34_INTERNAL_759a586e_4_k_cu_6321e8f84cuda3std6ranges3__45__cpo4nextE[1];
.global .align 1 .b8 _ZN34_INTERNAL_759a586e_4_k_cu_6321e8f84cuda3std6ranges3__45__cpo4prevE[1];
.global .align 1 .b8 _ZN34_INTERNAL_759a586e_4_k_cu_6321e8f84cuda3std6ranges3__45__cpo4dataE[1];
.global .align 1 .b8 _ZN34_INTERNAL_759a586e_4_k_cu_6321e8f84cuda3std6ranges3__45__cpo5cdataE[1];
.global .align 1 .b8 _ZN34_INTERNAL_759a586e_4_k_cu_6321e8f84cuda3std6ranges3__45__cpo4sizeE[1];
.global .align 1 .b8 _ZN34_INTERNAL_759a586e_4_k_cu_6321e8f84cuda3std6ranges3__45__cpo5ssizeE[1];
.global .align 1 .b8 _ZN34_INTERNAL_759a586e_4_k_cu_6321e8f84cuda3std6ranges3__45__cpo8distanceE[1];
.global .align 1 .b8 _ZN34_INTERNAL_759a586e_4_k_cu_6321e8f86thrust24THRUST_300001_SM_1000_NS8cuda_cub3parE[1];
.global .align 1 .b8 _ZN34_INTERNAL_759a586e_4_k_cu_6321e8f86thrust24THRUST_300001_SM_1000_NS8cuda_cub10par_nosyncE[1];
.global .align 1 .b8 _ZN34_INTERNAL_759a586e_4_k_cu_6321e8f86thrust24THRUST_300001_SM_1000_NS6system6detail10sequential3seqE[1];
.global .align 1 .b8 _ZN34_INTERNAL_759a586e_4_k_cu_6321e8f86thrust24THRUST_300001_SM_1000_NS6system3cpp3parE[1];
.global .align 1 .b8 _ZN34_INTERNAL_759a586e_4_k_cu_6321e8f86thrust24THRUST_300001_SM_1000_NS12placeholders2_1E[1];
.global .align 1 .b8 _ZN34_INTERNAL_759a586e_4_k_cu_6321e8f86thrust24THRUST_300001_SM_1000_NS12placeholders2_2E[1];
.global .align 1 .b8 _ZN34_INTERNAL_759a586e_4_k_cu_6321e8f86thrust24THRUST_300001_SM_1000_NS12placeholders2_3E[1];
.global .align 1 .b8 _ZN34_INTERNAL_759a586e_4_k_cu_6321e8f86thrust24THRUST_300001_SM_1000_NS12placeholders2_4E[1];
.global .align 1 .b8 _ZN34_INTERNAL_759a586e_4_k_cu_6321e8f86thrust24THRUST_300001_SM_1000_NS12placeholders2_5E[1];
.global .align 1 .b8 _ZN34_INTERNAL_759a586e_4_k_cu_6321e8f86thrust24THRUST_300001_SM_1000_NS12placeholders2_6E[1];
.global .align 1 .b8 _ZN34_INTERNAL_759a586e_4_k_cu_6321e8f86thrust24THRUST_300001_SM_1000_NS12placeholders2_7E[1];
.global .align 1 .b8 _ZN34_INTERNAL_759a586e_4_k_cu_6321e8f86thrust24THRUST_300001_SM_1000_NS12placeholders2_8E[1];
.global .align 1 .b8 _ZN34_INTERNAL_759a586e_4_k_cu_6321e8f86thrust24THRUST_300001_SM_1000_NS12placeholders2_9E[1];
.global .align 1 .b8 _ZN34_INTERNAL_759a586e_4_k_cu_6321e8f86thrust24THRUST_300001_SM_1000_NS12placeholders3_10E[1];
.global .align 1 .b8 _ZN34_INTERNAL_759a586e_4_k_cu_6321e8f86thrust24THRUST_300001_SM_1000_NS3seqE[1];
.global .align 1 .b8 _ZN34_INTERNAL_759a586e_4_k_cu_6321e8f86thrust24THRUST_300001_SM_1000_NS6deviceE[1];

.visible .entry _ZN3cub18CUB_300001_SM_10006detail11EmptyKernelIvEEvv()
{


	ret;

}


// ===== COMPILED SASS (sm_100) =====

	.target	sm_100

	.elftype	@"ET_EXEC"


//--------------------- .note.nv.tkinfo           --------------------------
	.section	.note.nv.tkinfo,"",@"SHT_NOTE"
	.sectionflags	@"SHF_NOTE_NV_TKINFO"
	.tkinfo
        /*0018*/ 	.word	0x00000002
        /*0030*/ 	.string	""
        /*0030*/ 	.string	"ptxas"
        /*0030*/ 	.string	"Cuda compilation tools, release 13.0, V13.0.88"
        /*0030*/ 	.string	"Build cuda_13.0.r13.0/compiler.36424714_0"
        /*0030*/ 	.string	"-arch sm_100 -m 64 "



//--------------------- .note.nv.cuinfo           --------------------------
	.section	.note.nv.cuinfo,"",@"SHT_NOTE"
	.sectionflags	@"SHF_NOTE_NV_CUINFO"
        /*0018*/ 	.short	0x0002
        /*001a*/ 	.short	0x0064
        /*001c*/ 	.short	0x0082
	.zero		2


//--------------------- .nv.info                  --------------------------
	.section	.nv.info,"",@"SHT_CUDA_INFO"
	.align	4


	//----- nvinfo : EIATTR_REGCOUNT
	.align		4
        /*0000*/ 	.byte	0x04, 0x2f
        /*0002*/ 	.short	(.L_46 - .L_45)
	.align		4
.L_45:
        /*0004*/ 	.word	index@(_ZN3cub18CUB_300001_SM_10006detail11EmptyKernelIvEEvv)
        /*0008*/ 	.word	0x00000004


	//----- nvinfo : EIATTR_FRAME_SIZE
	.align		4
.L_46:
        /*000c*/ 	.byte	0x04, 0x11
        /*000e*/ 	.short	(.L_48 - .L_47)
	.align		4
.L_47:
        /*0010*/ 	.word	index@(_ZN3cub18CUB_300001_SM_10006detail11EmptyKernelIvEEvv)
        /*0014*/ 	.word	0x00000000


	//----- nvinfo : EIATTR_MIN_STACK_SIZE
	.align		4
.L_48:
        /*0018*/ 	.byte	0x04, 0x12
        /*001a*/ 	.short	(.L_50 - .L_49)
	.align		4
.L_49:
        /*001c*/ 	.word	index@(_ZN3cub18CUB_300001_SM_10006detail11EmptyKernelIvEEvv)
        /*0020*/ 	.word	0x00000000
.L_50:


//--------------------- .nv.compat                --------------------------
	.section	.nv.compat,"",@"SHT_CUDA_COMPAT_INFO"
	.align	4
        /*0000*/ 	.byte	0x02, 0x09, 0x00, 0x00, 0x02, 0x02, 0x01, 0x00, 0x02, 0x05, 0x05, 0x00, 0x03, 0x07, 0x01, 0x01
        /*0010*/ 	.byte	0x02, 0x03, 0x00, 0x00, 0x02, 0x06, 0x01, 0x00, 0x04, 0x0b, 0x08, 0x00, 0x09, 0x00, 0x00, 0x00
        /*0020*/ 	.byte	0x00, 0x00, 0x00, 0x00


//--------------------- .nv.info._ZN3cub18CUB_300001_SM_10006detail11EmptyKernelIvEEvv --------------------------
	.section	.nv.info._ZN3cub18CUB_300001_SM_10006detail11EmptyKernelIvEEvv,"",@"SHT_CUDA_INFO"
	.sectionflags	@""
	.align	4


	//----- nvinfo : EIATTR_CUDA_API_VERSION
	.align		4
        /*0000*/ 	.byte	0x04, 0x37
        /*0002*/ 	.short	(.L_52 - .L_51)
.L_51:
        /*0004*/ 	.word	0x00000082


	//----- nvinfo : EIATTR_SPARSE_MMA_MASK
	.align		4
.L_52:
        /*0008*/ 	.byte	0x03, 0x50
        /*000a*/ 	.short	0x0000


	//----- nvinfo : EIATTR_MAXREG_COUNT
	.align		4
        /*000c*/ 	.byte	0x03, 0x1b
        /*000e*/ 	.short	0x00ff


	//----- nvinfo : EIATTR_MERCURY_ISA_VERSION
	.align		4
        /*0010*/ 	.byte	0x03, 0x5f
        /*0012*/ 	.short	0x0101


	//----- nvinfo : EIATTR_VRC_CTA_INIT_COUNT
	.align		4
        /*0014*/ 	.byte	0x02, 0x4a
	.zero		1
	.zero		1


	//----- nvinfo : EIATTR_EXIT_INSTR_OFFSETS
	.align		4
        /*0018*/ 	.byte	0x04, 0x1c
        /*001a*/ 	.short	(.L_54 - .L_53)


	//   ....[0]....
.L_53:
        /*001c*/ 	.word	0x00000010


	//----- nvinfo : EIATTR_SW_WAR
	.align		4
.L_54:
        /*0020*/ 	.byte	0x04, 0x36
        /*0022*/ 	.short	(.L_56 - .L_55)
.L_55:
        /*0024*/ 	.word	0x00000008
.L_56:


//--------------------- .nv.callgraph             --------------------------
	.section	.nv.callgraph,"",@"SHT_CUDA_CALLGRAPH"
	.align	4
	.sectionentsize	8
	.align		4
        /*0000*/ 	.word	0x00000000
	.align		4
        /*0004*/ 	.word	0xffffffff
	.align		4
        /*0008*/ 	.word	0x00000000
	.align		4
        /*000c*/ 	.word	0xfffffffe
	.align		4
        /*0010*/ 	.word	0x00000000
	.align		4
        /*0014*/ 	.word	0xfffffffd
	.align		4
        /*0018*/ 	.word	0x00000000
	.align		4
        /*001c*/ 	.word	0xfffffffc


//--------------------- .nv.constant4             --------------------------
	.section	.nv.constant4,"a",@progbits
	.align	8
	.align		8
.nv.constant4:
        /*0000*/ 	.dword	_ZN34_INTERNAL_759a586e_4_k_cu_6321e8f84cuda3std3__45__cpo5beginE
	.align		8
        /*0008*/ 	.dword	_ZN34_INTERNAL_759a586e_4_k_cu_6321e8f84cuda3std3__45__cpo3endE
	.align		8
        /*0010*/ 	.dword	_ZN34_INTERNAL_759a586e_4_k_cu_6321e8f84cuda3std3__45__cpo6cbeginE
	.align		8
        /*0018*/ 	.dword	_ZN34_INTERNAL_759a586e_4_k_cu_6321e8f84cuda3std3__45__cpo4cendE
	.align		8
        /*0020*/ 	.dword	_ZN34_INTERNAL_759a586e_4_k_cu_6321e8f84cuda3std3__45__cpo6rbeginE
	.align		8
        /*0028*/ 	.dword	_ZN34_INTERNAL_759a586e_4_k_cu_6321e8f84cuda3std3__45__cpo4rendE
	.align		8
        /*0030*/ 	.dword	_ZN34_INTERNAL_759a586e_4_k_cu_6321e8f84cuda3std3__45__cpo7crbeginE
	.align		8
        /*0038*/ 	.dword	_ZN34_INTERNAL_759a586e_4_k_cu_6321e8f84cuda3std3__45__cpo5crendE
	.align		8
        /*0040*/ 	.dword	_ZN34_INTERNAL_759a586e_4_k_cu_6321e8f84cuda3std3__436_GLOBAL__N__759a586e_4_k_cu_6321e8f86ignoreE
	.align		8
        /*0048*/ 	.dword	_ZN34_INTERNAL_759a586e_4_k_cu_6321e8f84cuda3std3__419piecewise_constructE
	.align		8
        /*0050*/ 	.dword	_ZN34_INTERNAL_759a586e_4_k_cu_6321e8f84cuda3std3__48in_placeE
	.align		8
        /*0058*/ 	.dword	_ZN34_INTERNAL_759a586e_4_k_cu_6321e8f84cuda3std3__420unreachable_sentinelE
	.align		8
        /*0060*/ 	.dword	_ZN34_INTERNAL_759a586e_4_k_cu_6321e8f84cuda3std3__47nulloptE
	.align		8
        /*0068*/ 	.dword	_ZN34_INTERNAL_759a586e_4_k_cu_6321e8f84cuda3std3__48unexpectE
	.align		8
        /*0070*/ 	.dword	_ZN34_INTERNAL_759a586e_4_k_cu_6321e8f84cuda3std6ranges3__45__cpo4swapE
	.align		8
        /*0078*/ 	.dword	_ZN34_INTERNAL_759a586e_4_k_cu_6321e8f84cuda3std6ranges3__45__cpo9iter_moveE
	.align		8
        /*0080*/ 	.dword	_ZN34_INTERNAL_759a586e_4_k_cu_6321e8f84cuda3std6ranges3__45__cpo5beginE
	.align		8
        /*0088*/ 	.dword	_ZN34_INTERNAL_759a586e_4_k_cu_6321e8f84cuda3std6ranges3__45__cpo3endE
	.align		8
        /*0090*/ 	.dword	_ZN34_INTERNAL_759a586e_4_k_cu_6321e8f84cuda3std6ranges3__45__cpo6cbeginE
	.align		8
        /*0098*/ 	.dword	_ZN34_INTERNAL_759a586e_4_k_cu_6321e8f84cuda3std6ranges3__45__cpo4cendE
	.align		8
        /*00a0*/ 	.dword	_ZN34_INTERNAL_759a586e_4_k_cu_6321e8f84cuda3std6ranges3__45__cpo7advanceE
	.align		8
        /*00a8*/ 	.dword	_ZN34_INTERNAL_759a586e_4_k_cu_6321e8f84cuda3std6ranges3__45__cpo9iter_swapE
	.align		8
        /*00b0*/ 	.dword	_ZN34_INTERNAL_759a586e_4_k_cu_6321e8f84cuda3std6ranges3__45__cpo4nextE
	.align		8
        /*00b8*/ 	.dword	_ZN34_INTERNAL_759a586e_4_k_cu_6321e8f84cuda3std6ranges3__45__cpo4prevE
	.align		8
        /*00c0*/ 	.dword	_ZN34_INTERNAL_759a586e_4_k_cu_6321e8f84cuda3std6ranges3__45__cpo4dataE
	.align		8
        /*00c8*/ 	.dword	_ZN34_INTERNAL_759a586e_4_k_cu_6321e8f84cuda3std6ranges3__45__cpo5cdataE
	.align		8
        /*00d0*/ 	.dword	_ZN34_INTERNAL_759a586e_4_k_cu_6321e8f84cuda3std6ranges3__45__cpo4sizeE
	.align		8
        /*00d8*/ 	.dword	_ZN34_INTERNAL_759a586e_4_k_cu_6321e8f84cuda3std6ranges3__45__cpo5ssizeE
	.align		8
        /*00e0*/ 	.dword	_ZN34_INTERNAL_759a586e_4_k_cu_6321e8f84cuda3std6ranges3__45__cpo8distanceE
	.align		8
        /*00e8*/ 	.dword	_ZN34_INTERNAL_759a586e_4_k_cu_6321e8f86thrust24THRUST_300001_SM_1000_NS8cuda_cub3parE
	.align		8
        /*00f0*/ 	.dword	_ZN34_INTERNAL_759a586e_4_k_cu_6321e8f86thrust24THRUST_300001_SM_1000_NS8cuda_cub10par_nosyncE
	.align		8
        /*00f8*/ 	.dword	_ZN34_INTERNAL_759a586e_4_k_cu_6321e8f86thrust24THRUST_300001_SM_1000_NS6system6detail10sequential3seqE
	.align		8
        /*0100*/ 	.dword	_ZN34_INTERNAL_759a586e_4_k_cu_6321e8f86thrust24THRUST_300001_SM_1000_NS6system3cpp3parE
	.align		8
        /*0108*/ 	.dword	_ZN34_INTERNAL_759a586e_4_k_cu_6321e8f86thrust24THRUST_300001_SM_1000_NS12placeholders2_1E
	.align		8
        /*0110*/ 	.dword	_ZN34_INTERNAL_759a586e_4_k_cu_6321e8f86thrust24THRUST_300001_SM_1000_NS12placeholders2_2E
	.align		8
        /*0118*/ 	.dword	_ZN34_INTERNAL_759a586e_4_k_cu_6321e8f86thrust24THRUST_300001_SM_1000_NS12placeholders2_3E
	.align		8
        /*0120*/ 	.dword	_ZN34_INTERNAL_759a586e_4_k_cu_6321e8f86thrust24THRUST_300001_SM_1000_NS12placeholders2_4E
	.align		8
        /*0128*/ 	.dword	_ZN34_INTERNAL_759a586e_4_k_cu_6321e8f86thrust24THRUST_300001_SM_1000_NS12placeholders2_5E
	.align		8
        /*0130*/ 	.dword	_ZN34_INTERNAL_759a586e_4_k_cu_6321e8f86thrust24THRUST_300001_SM_1000_NS12placeholders2_6E
	.align		8
        /*0138*/ 	.dword	_ZN34_INTERNAL_759a586e_4_k_cu_6321e8f86thrust24THRUST_300001_SM_1000_NS12placeholders2_7E
	.align		8
        /*0140*/ 	.dword	_ZN34_INTERNAL_759a586e_4_k_cu_6321e8f86thrust24THRUST_300001_SM_1000_NS12placeholders2_8E
	.align		8
        /*0148*/ 	.dword	_ZN34_INTERNAL_759a586e_4_k_cu_6321e8f86thrust24THRUST_300001_SM_1000_NS12placeholders2_9E
	.align		8
        /*0150*/ 	.dword	_ZN34_INTERNAL_759a586e_4_k_cu_6321e8f86thrust24THRUST_300001_SM_1000_NS12placeholders3_10E
	.align		8
        /*0158*/ 	.dword	_ZN34_INTERNAL_759a586e_4_k_cu_6321e8f86thrust24THRUST_300001_SM_1000_NS3seqE
	.align		8
        /*0160*/ 	.dword	_ZN34_INTERNAL_759a586e_4_k_cu_6321e8f86thrust24THRUST_300001_SM_1000_NS6deviceE


//--------------------- .text._ZN3cub18CUB_300001_SM_10006detail11EmptyKernelIvEEvv --------------------------
	.section	.text._ZN3cub18CUB_300001_SM_10006detail11EmptyKernelIvEEvv,"ax",@progbits
	.align	128
        .global         _ZN3cub18CUB_300001_SM_10006detail11EmptyKernelIvEEvv
        .type           _ZN3cub18CUB_300001_SM_10006detail11EmptyKernelIvEEvv,@function
        .size           _ZN3cub18CUB_300001_SM_10006detail11EmptyKernelIvEEvv,(.L_x_1 - _ZN3cub18CUB_300001_SM_10006detail11EmptyKernelIvEEvv)
        .other          _ZN3cub18CUB_300001_SM_10006detail11EmptyKernelIvEEvv,@"STO_CUDA_ENTRY STV_DEFAULT"
_ZN3cub18CUB_300001_SM_10006detail11EmptyKernelIvEEvv:
.text._ZN3cub18CUB_300001_SM_10006detail11EmptyKernelIvEEvv:
[----:B------:R-:W-:Y:S01]  /*0000*/  LDC R1, c[0x0][0x37c] ;  /* 0x0000df00ff017b82 */ /* 0x000fe20000000800 */
[----:B------:R-:W-:Y:S05]  /*0010*/  EXIT ;  /* 0x000000000000794d */ /* 0x000fea0003800000 */
.L_x_0:
[----:B------:R-:W-:-:S00]  /*0020*/  BRA `(.L_x_0) ;  /* 0xfffffffc00fc7947 */ /* 0x000fc0000383ffff */
[----:B------:R-:W-:-:S00]  /*0030*/  NOP ;  /* 0x0000000000007918 */ /* 0x000fc00000000000 */
        /* <DEDUP_REMOVED lines=12> */
.L_x_1:


//--------------------- .nv.shared.reserved.0     --------------------------
	.section	.nv.shared.reserved.0,"aw",@nobits
	.weak		__nv_reservedSMEM_offset_0_alias
	.size		__nv_reservedSMEM_offset_0_alias, 0, 64
	.other		__nv_reservedSMEM_offset_0_alias,@"STO_CUDA_RESERVED_SHARED STV_DEFAULT"
__nv_reservedSMEM_offset_0_alias:
	.zero		0
	.zero		64


//--------------------- .nv.global                --------------------------
	.section	.nv.global,"aw",@nobits
.nv.global:
	.type		_ZN34_INTERNAL_759a586e_4_k_cu_6321e8f86thrust24THRUST_300001_SM_1000_NS12placeholders2_8E,@object
	.size		_ZN34_INTERNAL_759a586e_4_k_cu_6321e8f86thrust24THRUST_300001_SM_1000_NS12placeholders2_8E,(_ZN34_INTERNAL_759a586e_4_k_cu_6321e8f84cuda3std3__436_GLOBAL__N__759a586e_4_k_cu_6321e8f86ignoreE - _ZN34_INTERNAL_759a586e_4_k_cu_6321e8f86thrust24THRUST_300001_SM_1000_NS12placeholders2_8E)
_ZN34_INTERNAL_759a586e_4_k_cu_6321e8f86thrust24THRUST_300001_SM_1000_NS12placeholders2_8E:
	.zero		1
	.type		_ZN34_INTERNAL_759a586e_4_k_cu_6321e8f84cuda3std3__436_GLOBAL__N__759a586e_4_k_cu_6321e8f86ignoreE,@object
	.size		_ZN34_INTERNAL_759a586e_4_k_cu_6321e8f84cuda3std3__436_GLOBAL__N__759a586e_4_k_cu_6321e8f86ignoreE,(_ZN34_INTERNAL_759a586e_4_k_cu_6321e8f84cuda3std6ranges3__45__cpo4dataE - _ZN34_INTERNAL_759a586e_4_k_cu_6321e8f84cuda3std3__436_GLOBAL__N__759a586e_4_k_cu_6321e8f86ignoreE)
_ZN34_INTERNAL_759a586e_4_k_cu_6321e8f84cuda3std3__436_GLOBAL__N__759a586e_4_k_cu_6321e8f86ignoreE:
	.zero		1
	.type		_ZN34_INTERNAL_759a586e_4_k_cu_6321e8f84cuda3std6ranges3__45__cpo4dataE,@object
	.size		_ZN34_INTERNAL_759a586e_4_k_cu_6321e8f84cuda3std6ranges3__45__cpo4dataE,(_ZN34_INTERNAL_759a586e_4_k_cu_6321e8f86thrust24THRUST_300001_SM_1000_NS6system3cpp3parE - _ZN34_INTERNAL_759a586e_4_k_cu_6321e8f84cuda3std6ranges3__45__cpo4dataE)
_ZN34_INTERNAL_759a586e_4_k_cu_6321e8f84cuda3std6ranges3__45__cpo4dataE:
	.zero		1
	.type		_ZN34_INTERNAL_759a586e_4_k_cu_6321e8f86thrust24THRUST_300001_SM_1000_NS6system3cpp3parE,@object
	.size		_ZN34_INTERNAL_759a586e_4_k_cu_6321e8f86thrust24THRUST_300001_SM_1000_NS6system3cpp3parE,(_ZN34_INTERNAL_759a586e_4_k_cu_6321e8f84cuda3std3__45__cpo5beginE - _ZN34_INTERNAL_759a586e_4_k_cu_6321e8f86thrust24THRUST_300001_SM_1000_NS6system3cpp3parE)
_ZN34_INTERNAL_759a586e_4_k_cu_6321e8f86thrust24THRUST_300001_SM_1000_NS6system3cpp3parE:
	.zero		1
	.type		_ZN34_INTERNAL_759a586e_4_k_cu_6321e8f84cuda3std3__45__cpo5beginE,@object
	.size		_ZN34_INTERNAL_759a586e_4_k_cu_6321e8f84cuda3std3__45__cpo5beginE,(_ZN34_INTERNAL_759a586e_4_k_cu_6321e8f84cuda3std6ranges3__45__cpo5beginE - _ZN34_INTERNAL_759a586e_4_k_cu_6321e8f84cuda3std3__45__cpo5beginE)
_ZN34_INTERNAL_759a586e_4_k_cu_6321e8f84cuda3std3__45__cpo5beginE:
	.zero		1
	.type		_ZN34_INTERNAL_759a586e_4_k_cu_6321e8f84cuda3std6ranges3__45__cpo5beginE,@object
	.size		_ZN34_INTERNAL_759a586e_4_k_cu_6321e8f84cuda3std6ranges3__45__cpo5beginE,(_ZN34_INTERNAL_759a586e_4_k_cu_6321e8f86thrust24THRUST_300001_SM_1000_NS6deviceE - _ZN34_INTERNAL_759a586e_4_k_cu_6321e8f84cuda3std6ranges3__45__cpo5beginE)
_ZN34_INTERNAL_759a586e_4_k_cu_6321e8f84cuda3std6ranges3__45__cpo5beginE:
	.zero		1
	.type		_ZN34_INTERNAL_759a586e_4_k_cu_6321e8f86thrust24THRUST_300001_SM_1000_NS6deviceE,@object
	.size		_ZN34_INTERNAL_759a586e_4_k_cu_6321e8f86thrust24THRUST_300001_SM_1000_NS6deviceE,(_ZN34_INTERNAL_759a586e_4_k_cu_6321e8f84cuda3std3__47nulloptE - _ZN34_INTERNAL_759a586e_4_k_cu_6321e8f86thrust24THRUST_300001_SM_1000_NS6deviceE)
_ZN34_INTERNAL_759a586e_4_k_cu_6321e8f86thrust24THRUST_300001_SM_1000_NS6deviceE:
	.zero		1
	.type		_ZN34_INTERNAL_759a586e_4_k_cu_6321e8f84cuda3std3__47nulloptE,@object
	.size		_ZN34_INTERNAL_759a586e_4_k_cu_6321e8f84cuda3std3__47nulloptE,(_ZN34_INTERNAL_759a586e_4_k_cu_6321e8f84cuda3std6ranges3__45__cpo8distanceE - _ZN34_INTERNAL_759a586e_4_k_cu_6321e8f84cuda3std3__47nulloptE)
_ZN34_INTERNAL_759a586e_4_k_cu_6321e8f84cuda3std3__47nulloptE:
	.zero		1
	.type		_ZN34_INTERNAL_759a586e_4_k_cu_6321e8f84cuda3std6ranges3__45__cpo8distanceE,@object
	.size		_ZN34_INTERNAL_759a586e_4_k_cu_6321e8f84cuda3std6ranges3__45__cpo8distanceE,(_ZN34_INTERNAL_759a586e_4_k_cu_6321e8f86thrust24THRUST_300001_SM_1000_NS12placeholders2_4E - _ZN34_INTERNAL_759a586e_4_k_cu_6321e8f84cuda3std6ranges3__45__cpo8distanceE)
_ZN34_INTERNAL_759a586e_4_k_cu_6321e8f84cuda3std6ranges3__45__cpo8distanceE:
	.zero		1
	.type		_ZN34_INTERNAL_759a586e_4_k_cu_6321e8f86thrust24THRUST_300001_SM_1000_NS12placeholders2_4E,@object
	.size		_ZN34_INTERNAL_759a586e_4_k_cu_6321e8f86thrust24THRUST_300001_SM_1000_NS12placeholders2_4E,(_ZN34_INTERNAL_759a586e_4_k_cu_6321e8f84cuda3std3__45__cpo6rbeginE - _ZN34_INTERNAL_759a586e_4_k_cu_6321e8f86thrust24THRUST_300001_SM_1000_NS12placeholders2_4E)
_ZN34_INTERNAL_759a586e_4_k_cu_6321e8f86thrust24THRUST_300001_SM_1000_NS12placeholders2_4E:
	.zero		1
	.type		_ZN34_INTERNAL_759a586e_4_k_cu_6321e8f84cuda3std3__45__cpo6rbeginE,@object
	.size		_ZN34_INTERNAL_759a586e_4_k_cu_6321e8f84cuda3std3__45__cpo6rbeginE,(_ZN34_INTERNAL_759a586e_4_k_cu_6321e8f84cuda3std6ranges3__45__cpo7advanceE - _ZN34_INTERNAL_759a586e_4_k_cu_6321e8f84cuda3std3__45__cpo6rbeginE)
_ZN34_INTERNAL_759a586e_4_k_cu_6321e8f84cuda3std3__45__cpo6rbeginE:
	.zero		1
	.type		_ZN34_INTERNAL_759a586e_4_k_cu_6321e8f84cuda3std6ranges3__45__cpo7advanceE,@object
	.size		_ZN34_INTERNAL_759a586e_4_k_cu_6321e8f84cuda3std6ranges3__45__cpo7advanceE,(_ZN34_INTERNAL_759a586e_4_k_cu_6321e8f86thrust24THRUST_300001_SM_1000_NS12placeholders3_10E - _ZN34_INTERNAL_759a586e_4_k_cu_6321e8f84cuda3std6ranges3__45__cpo7advanceE)
_ZN34_INTERNAL_759a586e_4_k_cu_6321e8f84cuda3std6ranges3__45__cpo7advanceE:
	.zero		1
	.type		_ZN34_INTERNAL_759a586e_4_k_cu_6321e8f86thrust24THRUST_300001_SM_1000_NS12placeholders3_10E,@object
	.size		_ZN34_INTERNAL_759a586e_4_k_cu_6321e8f86thrust24THRUST_300001_SM_1000_NS12placeholders3_10E,(_ZN34_INTERNAL_759a586e_4_k_cu_6321e8f84cuda3std3__48in_placeE - _ZN34_INTERNAL_759a586e_4_k_cu_6321e8f86thrust24THRUST_300001_SM_1000_NS12placeholders3_10E)
_ZN34_INTERNAL_759a586e_4_k_cu_6321e8f86thrust24THRUST_300001_SM_1000_NS12placeholders3_10E:
	.zero		1
	.type		_ZN34_INTERNAL_759a586e_4_k_cu_6321e8f84cuda3std3__48in_placeE,@object
	.size		_ZN34_INTERNAL_759a586e_4_k_cu_6321e8f84cuda3std3__48in_placeE,(_ZN34_INTERNAL_759a586e_4_k_cu_6321e8f84cuda3std6ranges3__45__cpo4sizeE - _ZN34_INTERNAL_759a586e_4_k_cu_6321e8f84cuda3std3__48in_placeE)
_ZN34_INTERNAL_759a586e_4_k_cu_6321e8f84cuda3std3__48in_placeE:
	.zero		1
	.type		_ZN34_INTERNAL_759a586e_4_k_cu_6321e8f84cuda3std6ranges3__45__cpo4sizeE,@object
	.size		_ZN34_INTERNAL_759a586e_4_k_cu_6321e8f84cuda3std6ranges3__45__cpo4sizeE,(_ZN34_INTERNAL_759a586e_4_k_cu_6321e8f86thrust24THRUST_300001_SM_1000_NS12placeholders2_2E - _ZN34_INTERNAL_759a586e_4_k_cu_6321e8f84cuda3std6ranges3__45__cpo4sizeE)
_ZN34_INTERNAL_759a586e_4_k_cu_6321e8f84cuda3std6ranges3__45__cpo4sizeE:
	.zero		1
	.type		_ZN34_INTERNAL_759a586e_4_k_cu_6321e8f86thrust24THRUST_300001_SM_1000_NS12placeholders2_2E,@object
	.size		_ZN34_INTERNAL_759a586e_4_k_cu_6321e8f86thrust24THRUST_300001_SM_1000_NS12placeholders2_2E,(_ZN34_INTERNAL_759a586e_4_k_cu_6321e8f84cuda3std3__45__cpo6cbeginE - _ZN34_INTERNAL_759a586e_4_k_cu_6321e8f86thrust24THRUST_300001_SM_1000_NS12placeholders2_2E)
_ZN34_INTERNAL_759a586e_4_k_cu_6321e8f86thrust24THRUST_300001_SM_1000_NS12placeholders2_2E:
	.zero		1
	.type		_ZN34_INTERNAL_759a586e_4_k_cu_6321e8f84cuda3std3__45__cpo6cbeginE,@object
	.size		_ZN34_INTERNAL_759a586e_4_k_cu_6321e8f84cuda3std3__45__cpo6cbeginE,(_ZN34_INTERNAL_759a586e_4_k_cu_6321e8f84cuda3std6ranges3__45__cpo6cbeginE - _ZN34_INTERNAL_759a586e_4_k_cu_6321e8f84cuda3std3__45__cpo6cbeginE)
_ZN34_INTERNAL_759a586e_4_k_cu_6321e8f84cuda3std3__45__cpo6cbeginE:
	.zero		1
	.type		_ZN34_INTERNAL_759a586e_4_k_cu_6321e8f84cuda3std6ranges3__45__cpo6cbeginE,@object
	.size		_ZN34_INTERNAL_759a586e_4_k_cu_6321e8f84cuda3std6ranges3__45__cpo6cbeginE,(_ZN34_INTERNAL_759a586e_4_k_cu_6321e8f86thrust24THRUST_300001_SM_1000_NS12placeholders2_6E - _ZN34_INTERNAL_759a586e_4_k_cu_6321e8f84cuda3std6ranges3__45__cpo6cbeginE)
_ZN34_INTERNAL_759a586e_4_k_cu_6321e8f84cuda3std6ranges3__45__cpo6cbeginE:
	.zero		1
	.type		_ZN34_INTERNAL_759a586e_4_k_cu_6321e8f86thrust24THRUST_300001_SM_1000_NS12placeholders2_6E,@object
	.size		_ZN34_INTERNAL_759a586e_4_k_cu_6321e8f86thrust24THRUST_300001_SM_1000_NS12placeholders2_6E,(_ZN34_INTERNAL_759a586e_4_k_cu_6321e8f84cuda3std3__45__cpo7crbeginE - _ZN34_INTERNAL_759a586e_4_k_cu_6321e8f86thrust24THRUST_300001_SM_1000_NS12placeholders2_6E)
_ZN34_INTERNAL_759a586e_4_k_cu_6321e8f86thrust24THRUST_300001_SM_1000_NS12placeholders2_6E:
	.zero		1
	.type		_ZN34_INTERNAL_759a586e_4_k_cu_6321e8f84cuda3std3__45__cpo7crbeginE,@object
	.size		_ZN34_INTERNAL_759a586e_4_k_cu_6321e8f84cuda3std3__45__cpo7crbeginE,(_ZN34_INTERNAL_759a586e_4_k_cu_6321e8f84cuda3std6ranges3__45__cpo4nextE - _ZN34_INTERNAL_759a586e_4_k_cu_6321e8f84cuda3std3__45__cpo7crbeginE)
_ZN34_INTERNAL_759a586e_4_k_cu_6321e8f84cuda3std3__45__cpo7crbeginE:
	.zero		1
	.type		_ZN34_INTERNAL_759a586e_4_k_cu_6321e8f84cuda3std6ranges3__45__cpo4nextE,@object
	.size		_ZN34_INTERNAL_759a586e_4_k_cu_6321e8f84cuda3std6ranges3__45__cpo4nextE,(_ZN34_INTERNAL_759a586e_4_k_cu_6321e8f84cuda3std6ranges3__45__cpo4swapE - _ZN34_INTERNAL_759a586e_4_k_cu_6321e8f84cuda3std6ranges3__45__cpo4nextE)
_ZN34_INTERNAL_759a586e_4_k_cu_6321e8f84cuda3std6ranges3__45__cpo4nextE:
	.zero		1
	.type		_ZN34_INTERNAL_759a586e_4_k_cu_6321e8f84cuda3std6ranges3__45__cpo4swapE,@object
	.size		_ZN34_INTERNAL_759a586e_4_k_cu_6321e8f84cuda3std6ranges3__45__cpo4swapE,(_ZN34_INTERNAL_759a586e_4_k_cu_6321e8f86thrust24THRUST_300001_SM_1000_NS8cuda_cub10par_nosyncE - _ZN34_INTERNAL_759a586e_4_k_cu_6321e8f84cuda3std6ranges3__45__cpo4swapE)
_ZN34_INTERNAL_759a586e_4_k_cu_6321e8f84cuda3std6ranges3__45__cpo4swapE:
	.zero		1
	.type		_ZN34_INTERNAL_759a586e_4_k_cu_6321e8f86thrust24THRUST_300001_SM_1000_NS8cuda_cub10par_nosyncE,@object
	.size		_ZN34_INTERNAL_759a586e_4_k_cu_6321e8f86thrust24THRUST_300001_SM_1000_NS8cuda_cub10par_nosyncE,(_ZN34_INTERNAL_759a586e_4_k_cu_6321e8f86thrust24THRUST_300001_SM_1000_NS3seqE - _ZN34_INTERNAL_759a586e_4_k_cu_6321e8f86thrust24THRUST_300001_SM_1000_NS8cuda_cub10par_nosyncE)
_ZN34_INTERNAL_759a586e_4_k_cu_6321e8f86thrust24THRUST_300001_SM_1000_NS8cuda_cub10par_nosyncE:
	.zero		1
	.type		_ZN34_INTERNAL_759a586e_4_k_cu_6321e8f86thrust24THRUST_300001_SM_1000_NS3seqE,@object
	.size		_ZN34_INTERNAL_759a586e_4_k_cu_6321e8f86thrust24THRUST_300001_SM_1000_NS3seqE,(_ZN34_INTERNAL_759a586e_4_k_cu_6321e8f84cuda3std3__420unreachable_sentinelE - _ZN34_INTERNAL_759a586e_4_k_cu_6321e8f86thrust24THRUST_300001_SM_1000_NS3seqE)
_ZN34_INTERNAL_759a586e_4_k_cu_6321e8f86thrust24THRUST_300001_SM_1000_NS3seqE:
	.zero		1
	.type		_ZN34_INTERNAL_759a586e_4_k_cu_6321e8f84cuda3std3__420unreachable_sentinelE,@object
	.size		_ZN34_INTERNAL_759a586e_4_k_cu_6321e8f84cuda3std3__420unreachable_sentinelE,(_ZN34_INTERNAL_759a586e_4_k_cu_6321e8f84cuda3std6ranges3__45__cpo5ssizeE - _ZN34_INTERNAL_759a586e_4_k_cu_6321e8f84cuda3std3__420unreachable_sentinelE)
_ZN34_INTERNAL_759a586e_4_k_cu_6321e8f84cuda3std3__420unreachable_sentinelE:
	.zero		1
	.type		_ZN34_INTERNAL_759a586e_4_k_cu_6321e8f84cuda3std6ranges3__45__cpo5ssizeE,@object
	.size		_ZN34_INTERNAL_759a586e_4_k_cu_6321e8f84cuda3std6ranges3__45__cpo5ssizeE,(_ZN34_INTERNAL_759a586e_4_k_cu_6321e8f86thrust24THRUST_300001_SM_1000_NS12placeholders2_3E - _ZN34_INTERNAL_759a586e_4_k_cu_6321e8f84cuda3std6ranges3__45__cpo5ssizeE)
_ZN34_INTERNAL_759a586e_4_k_cu_6321e8f84cuda3std6ranges3__45__cpo5ssizeE:
	.zero		1
	.type		_ZN34_INTERNAL_759a586e_4_k_cu_6321e8f86thrust24THRUST_300001_SM_1000_NS12placeholders2_3E,@object
	.size		_ZN34_INTERNAL_759a586e_4_k_cu_6321e8f86thrust24THRUST_300001_SM_1000_NS12placeholders2_3E,(_ZN34_INTERNAL_759a586e_4_k_cu_6321e8f84cuda3std3__45__cpo4cendE - _ZN34_INTERNAL_759a586e_4_k_cu_6321e8f86thrust24THRUST_300001_SM_1000_NS12placeholders2_3E)
_ZN34_INTERNAL_759a586e_4_k_cu_6321e8f86thrust24THRUST_300001_SM_1000_NS12placeholders2_3E:
	.zero		1
	.type		_ZN34_INTERNAL_759a586e_4_k_cu_6321e8f84cuda3std3__45__cpo4cendE,@object
	.size		_ZN34_INTERNAL_759a586e_4_k_cu_6321e8f84cuda3std3__45__cpo4cendE,(_ZN34_INTERNAL_759a586e_4_k_cu_6321e8f84cuda3std6ranges3__45__cpo4cendE - _ZN34_INTERNAL_759a586e_4_k_cu_6321e8f84cuda3std3__45__cpo4cendE)
_ZN34_INTERNAL_759a586e_4_k_cu_6321e8f84cuda3std3__45__cpo4cendE:
	.zero		1
	.type		_ZN34_INTERNAL_759a586e_4_k_cu_6321e8f84cuda3std6ranges3__45__cpo4cendE,@object
	.size		_ZN34_INTERNAL_759a586e_4_k_cu_6321e8f84cuda3std6ranges3__45__cpo4cendE,(_ZN34_INTERNAL_759a586e_4_k_cu_6321e8f86thrust24THRUST_300001_SM_1000_NS12placeholders2_7E - _ZN34_INTERNAL_759a586e_4_k_cu_6321e8f84cuda3std6ranges3__45__cpo4cendE)
_ZN34_INTERNAL_759a586e_4_k_cu_6321e8f84cuda3std6ranges3__45__cpo4cendE:
	.zero		1
	.type		_ZN34_INTERNAL_759a586e_4_k_cu_6321e8f86thrust24THRUST_300001_SM_1000_NS12placeholders2_7E,@object
	.size		_ZN34_INTERNAL_759a586e_4_k_cu_6321e8f86thrust24THRUST_300001_SM_1000_NS12placeholders2_7E,(_ZN34_INTERNAL_759a586e_4_k_cu_6321e8f84cuda3std3__45__cpo5crendE - _ZN34_INTERNAL_759a586e_4_k_cu_6321e8f86thrust24THRUST_300001_SM_1000_NS12placeholders2_7E)
_ZN34_INTERNAL_759a586e_4_k_cu_6321e8f86thrust24THRUST_300001_SM_1000_NS12placeholders2_7E:
	.zero		1
	.type		_ZN34_INTERNAL_759a586e_4_k_cu_6321e8f84cuda3std3__45__cpo5crendE,@object
	.size		_ZN34_INTERNAL_759a586e_4_k_cu_6321e8f84cuda3std3__45__cpo5crendE,(_ZN34_INTERNAL_759a586e_4_k_cu_6321e8f84cuda3std6ranges3__45__cpo4prevE - _ZN34_INTERNAL_759a586e_4_k_cu_6321e8f84cuda3std3__45__cpo5crendE)
_ZN34_INTERNAL_759a586e_4_k_cu_6321e8f84cuda3std3__45__cpo5crendE:
	.zero		1
	.type		_ZN34_INTERNAL_759a586e_4_k_cu_6321e8f84cuda3std6ranges3__45__cpo4prevE,@object
	.size		_ZN34_INTERNAL_759a586e_4_k_cu_6321e8f84cuda3std6ranges3__45__cpo4prevE,(_ZN34_INTERNAL_759a586e_4_k_cu_6321e8f84cuda3std6ranges3__45__cpo9iter_moveE - _ZN34_INTERNAL_759a586e_4_k_cu_6321e8f84cuda3std6ranges3__45__cpo4prevE)
_ZN34_INTERNAL_759a586e_4_k_cu_6321e8f84cuda3std6ranges3__45__cpo4prevE:
	.zero		1
	.type		_ZN34_INTERNAL_759a586e_4_k_cu_6321e8f84cuda3std6ranges3__45__cpo9iter_moveE,@object
	.size		_ZN34_INTERNAL_759a586e_4_k_cu_6321e8f84cuda3std6ranges3__45__cpo9iter_moveE,(_ZN34_INTERNAL_759a586e_4_k_cu_6321e8f86thrust24THRUST_300001_SM_1000_NS6system6detail10sequential3seqE - _ZN34_INTERNAL_759a586e_4_k_cu_6321e8f84cuda3std6ranges3__45__cpo9iter_moveE)
_ZN34_INTERNAL_759a586e_4_k_cu_6321e8f84cuda3std6ranges3__45__cpo9iter_moveE:
	.zero		1
	.type		_ZN34_INTERNAL_759a586e_4_k_cu_6321e8f86thrust24THRUST_300001_SM_1000_NS6system6detail10sequential3seqE,@object
	.size		_ZN34_INTERNAL_759a586e_4_k_cu_6321e8f86thrust24THRUST_300001_SM_1000_NS6system6detail10sequential3seqE,(_ZN34_INTERNAL_759a586e_4_k_cu_6321e8f86thrust24THRUST_300001_SM_1000_NS12placeholders2_9E - _ZN34_INTERNAL_759a586e_4_k_cu_6321e8f86thrust24THRUST_300001_SM_1000_NS6system6detail10sequential3seqE)
_ZN34_INTERNAL_759a586e_4_k_cu_6321e8f86thrust24THRUST_300001_SM_1000_NS6system6detail10sequential3seqE:
	.zero		1
	.type		_ZN34_INTERNAL_759a586e_4_k_cu_6321e8f86thrust24THRUST_300001_SM_1000_NS12placeholders2_9E,@object
	.size		_ZN34_INTERNAL_759a586e_4_k_cu_6321e8f86thrust24THRUST_300001_SM_1000_NS12placeholders2_9E,(_ZN34_INTERNAL_759a586e_4_k_cu_6321e8f84cuda3std3__419piecewise_constructE - _ZN34_INTERNAL_759a586e_4_k_cu_6321e8f86thrust24THRUST_300001_SM_1000_NS12placeholders2_9E)
_ZN34_INTERNAL_759a586e_4_k_cu_6321e8f86thrust24THRUST_300001_SM_1000_NS12placeholders2_9E:
	.zero		1
	.type		_ZN34_INTERNAL_759a586e_4_k_cu_6321e8f84cuda3std3__419piecewise_constructE,@object
	.size		_ZN34_INTERNAL_759a586e_4_k_cu_6321e8f84cuda3std3__419piecewise_constructE,(_ZN34_INTERNAL_759a586e_4_k_cu_6321e8f84cuda3std6ranges3__45__cpo5cdataE - _ZN34_INTERNAL_759a586e_4_k_cu_6321e8f84cuda3std3__419piecewise_constructE)
_ZN34_INTERNAL_759a586e_4_k_cu_6321e8f84cuda3std3__419piecewise_constructE:
	.zero		1
	.type		_ZN34_INTERNAL_759a586e_4_k_cu_6321e8f84cuda3std6ranges3__45__cpo5cdataE,@object
	.size		_ZN34_INTERNAL_759a586e_4_k_cu_6321e8f84cuda3std6ranges3__45__cpo5cdataE,(_ZN34_INTERNAL_759a586e_4_k_cu_6321e8f86thrust24THRUST_300001_SM_1000_NS12placeholders2_1E - _ZN34_INTERNAL_759a586e_4_k_cu_6321e8f84cuda3std6ranges3__45__cpo5cdataE)
_ZN34_INTERNAL_759a586e_4_k_cu_6321e8f84cuda3std6ranges3__45__cpo5cdataE:
	.zero		1
	.type		_ZN34_INTERNAL_759a586e_4_k_cu_6321e8f86thrust24THRUST_300001_SM_1000_NS12placeholders2_1E,@object
	.size		_ZN34_INTERNAL_759a586e_4_k_cu_6321e8f86thrust24THRUST_300001_SM_1000_NS12placeholders2_1E,(_ZN34_INTERNAL_759a586e_4_k_cu_6321e8f84cuda3std3__45__cpo3endE - _ZN34_INTERNAL_759a586e_4_k_cu_6321e8f86thrust24THRUST_300001_SM_1000_NS12placeholders2_1E)
_ZN34_INTERNAL_759a586e_4_k_cu_6321e8f86thrust24THRUST_300001_SM_1000_NS12placeholders2_1E:
	.zero		1
	.type		_ZN34_INTERNAL_759a586e_4_k_cu_6321e8f84cuda3std3__45__cpo3endE,@object
	.size		_ZN34_INTERNAL_759a586e_4_k_cu_6321e8f84cuda3std3__45__cpo3endE,(_ZN34_INTERNAL_759a586e_4_k_cu_6321e8f84cuda3std6ranges3__45__cpo3endE - _ZN34_INTERNAL_759a586e_4_k_cu_6321e8f84cuda3std3__45__cpo3endE)
_ZN34_INTERNAL_759a586e_4_k_cu_6321e8f84cuda3std3__45__cpo3endE:
	.zero		1
	.type		_ZN34_INTERNAL_759a586e_4_k_cu_6321e8f84cuda3std6ranges3__45__cpo3endE,@object
	.size		_ZN34_INTERNAL_759a586e_4_k_cu_6321e8f84cuda3std6ranges3__45__cpo3endE,(_ZN34_INTERNAL_759a586e_4_k_cu_6321e8f86thrust24THRUST_300001_SM_1000_NS12placeholders2_5E - _ZN34_INTERNAL_759a586e_4_k_cu_6321e8f84cuda3std6ranges3__45__cpo3endE)
_ZN34_INTERNAL_759a586e_4_k_cu_6321e8f84cuda3std6ranges3__45__cpo3endE:
	.zero		1
	.type		_ZN34_INTERNAL_759a586e_4_k_cu_6321e8f86thrust24THRUST_300001_SM_1000_NS12placeholders2_5E,@object
	.size		_ZN34_INTERNAL_759a586e_4_k_cu_6321e8f86thrust24THRUST_300001_SM_1000_NS12placeholders2_5E,(_ZN34_INTERNAL_759a586e_4_k_cu_6321e8f84cuda3std3__45__cpo4rendE - _ZN34_INTERNAL_759a586e_4_k_cu_6321e8f86thrust24THRUST_300001_SM_1000_NS12placeholders2_5E)
_ZN34_INTERNAL_759a586e_4_k_cu_6321e8f86thrust24THRUST_300001_SM_1000_NS12placeholders2_5E:
	.zero		1
	.type		_ZN34_INTERNAL_759a586e_4_k_cu_6321e8f84cuda3std3__45__cpo4rendE,@object
	.size		_ZN34_INTERNAL_759a586e_4_k_cu_6321e8f84cuda3std3__45__cpo4rendE,(_ZN34_INTERNAL_759a586e_4_k_cu_6321e8f84cuda3std6ranges3__45__cpo9iter_swapE - _ZN34_INTERNAL_759a586e_4_k_cu_6321e8f84cuda3std3__45__cpo4rendE)
_ZN34_INTERNAL_759a586e_4_k_cu_6321e8f84cuda3std3__45__cpo4rendE:
	.zero		1
	.type		_ZN34_INTERNAL_759a586e_4_k_cu_6321e8f84cuda3std6ranges3__45__cpo9iter_swapE,@object
	.size		_ZN34_INTERNAL_759a586e_4_k_cu_6321e8f84cuda3std6ranges3__45__cpo9iter_swapE,(_ZN34_INTERNAL_759a586e_4_k_cu_6321e8f84cuda3std3__48unexpectE - _ZN34_INTERNAL_759a586e_4_k_cu_6321e8f84cuda3std6ranges3__45__cpo9iter_swapE)
_ZN34_INTERNAL_759a586e_4_k_cu_6321e8f84cuda3std6ranges3__45__cpo9iter_swapE:
	.zero		1
	.type		_ZN34_INTERNAL_759a586e_4_k_cu_6321e8f84cuda3std3__48unexpectE,@object
	.size		_ZN34_INTERNAL_759a586e_4_k_cu_6321e8f84cuda3std3__48unexpectE,(_ZN34_INTERNAL_759a586e_4_k_cu_6321e8f86thrust24THRUST_300001_SM_1000_NS8cuda_cub3parE - _ZN34_INTERNAL_759a586e_4_k_cu_6321e8f84cuda3std3__48unexpectE)
_ZN34_INTERNAL_759a586e_4_k_cu_6321e8f84cuda3std3__48unexpectE:
	.zero		1
	.type		_ZN34_INTERNAL_759a586e_4_k_cu_6321e8f86thrust24THRUST_300001_SM_1000_NS8cuda_cub3parE,@object
	.size		_ZN34_INTERNAL_759a586e_4_k_cu_6321e8f86thrust24THRUST_300001_SM_1000_NS8cuda_cub3parE,(.L_29 - _ZN34_INTERNAL_759a586e_4_k_cu_6321e8f86thrust24THRUST_300001_SM_1000_NS8cuda_cub3parE)
_ZN34_INTERNAL_759a586e_4_k_cu_6321e8f86thrust24THRUST_300001_SM_1000_NS8cuda_cub3parE:
	.zero		1
.L_29:


//--------------------- .nv.constant0._ZN3cub18CUB_300001_SM_10006detail11EmptyKernelIvEEvv --------------------------
	.section	.nv.constant0._ZN3cub18CUB_300001_SM_10006detail11EmptyKernelIvEEvv,"a",@progbits
	.sectionflags	@""
	.align	4
.nv.constant0._ZN3cub18CUB_300001_SM_10006detail11EmptyKernelIvEEvv:
	.zero		896


//--------------------- SYMBOLS --------------------------

	.type		.nv.reservedSmem.offset0,@object
	.size		.nv.reservedSmem.offset0,0x4
